	.headerflags	@"EF_CUDA_TEXMODE_UNIFIED EF_CUDA_64BIT_ADDRESS EF_CUDA_ACCELERATORS EF_CUDA_SM90 EF_CUDA_VIRTUAL_SM(EF_CUDA_SM90)"
	.elftype	@"ET_EXEC"


//--------------------- .nv.info                  --------------------------
	.section	.nv.info,"",@"SHT_CUDA_INFO"
	.align	4


	//----- nvinfo : EIATTR_REGCOUNT
	.align		4
        /*0000*/ 	.byte	0x04, 0x2f
        /*0002*/ 	.short	(.L_3 - .L_2)
	.align		4
.L_2:
        /*0004*/ 	.word	index@(triton_poi_fused__native_batch_norm_legit_no_training_convolution_29)
        /*0008*/ 	.word	0x00000016


	//----- nvinfo : EIATTR_MIN_STACK_SIZE
	.align		4
.L_3:
        /*000c*/ 	.byte	0x04, 0x12
        /*000e*/ 	.short	(.L_5 - .L_4)
	.align		4
.L_4:
        /*0010*/ 	.word	index@(triton_poi_fused__native_batch_norm_legit_no_training_convolution_29)
        /*0014*/ 	.word	0x00000000


	//----- nvinfo : EIATTR_FRAME_SIZE
	.align		4
.L_5:
        /*0018*/ 	.byte	0x04, 0x11
        /*001a*/ 	.short	(.L_7 - .L_6)
	.align		4
.L_6:
        /*001c*/ 	.word	index@(triton_poi_fused__native_batch_norm_legit_no_training_convolution_29)
        /*0020*/ 	.word	0x00000000


	//----- nvinfo : EIATTR_MIN_STACK_SIZE
	.align		4
.L_7:
        /*0024*/ 	.byte	0x04, 0x12
        /*0026*/ 	.short	(.L_9 - .L_8)
	.align		4
.L_8:
        /*0028*/ 	.word	index@(triton_poi_fused__native_batch_norm_legit_no_training_convolution_29)
        /*002c*/ 	.word	0x00000000
.L_9:


//--------------------- .nv.info.triton_poi_fused__native_batch_norm_legit_no_training_convolution_29 --------------------------
	.section	.nv.info.triton_poi_fused__native_batch_norm_legit_no_training_convolution_29,"",@"SHT_CUDA_INFO"
	.sectionflags	@""
	.align	4


	//----- nvinfo : EIATTR_CUDA_API_VERSION
	.align		4
        /*0000*/ 	.byte	0x04, 0x37
        /*0002*/ 	.short	(.L_11 - .L_10)
.L_10:
        /*0004*/ 	.word	0x0000007c


	//----- nvinfo : EIATTR_KPARAM_INFO
	.align		4
.L_11:
        /*0008*/ 	.byte	0x04, 0x17
        /*000a*/ 	.short	(.L_13 - .L_12)
.L_12:
        /*000c*/ 	.word	0x00000000
        /*0010*/ 	.short	0x0007
        /*0012*/ 	.short	0x0038
        /*0014*/ 	.byte	0x00, 0xf0, 0x11, 0x00


	//----- nvinfo : EIATTR_KPARAM_INFO
	.align		4
.L_13:
        /*0018*/ 	.byte	0x04, 0x17
        /*001a*/ 	.short	(.L_15 - .L_14)
.L_14:
        /*001c*/ 	.word	0x00000000
        /*0020*/ 	.short	0x0006
        /*0022*/ 	.short	0x0030
        /*0024*/ 	.byte	0x00, 0xf4, 0x21, 0x00


	//----- nvinfo : EIATTR_KPARAM_INFO
	.align		4
.L_15:
        /*0028*/ 	.byte	0x04, 0x17
        /*002a*/ 	.short	(.L_17 - .L_16)
.L_16:
        /*002c*/ 	.word	0x00000000
        /*0030*/ 	.short	0x0005
        /*0032*/ 	.short	0x0028
        /*0034*/ 	.byte	0x00, 0xf4, 0x21, 0x00


	//----- nvinfo : EIATTR_KPARAM_INFO
	.align		4
.L_17:
        /*0038*/ 	.byte	0x04, 0x17
        /*003a*/ 	.short	(.L_19 - .L_18)
.L_18:
        /*003c*/ 	.word	0x00000000
        /*0040*/ 	.short	0x0004
        /*0042*/ 	.short	0x0020
        /*0044*/ 	.byte	0x00, 0xf4, 0x21, 0x00


	//----- nvinfo : EIATTR_KPARAM_INFO
	.align		4
.L_19:
        /*0048*/ 	.byte	0x04, 0x17
        /*004a*/ 	.short	(.L_21 - .L_20)
.L_20:
        /*004c*/ 	.word	0x00000000
        /*0050*/ 	.short	0x0003
        /*0052*/ 	.short	0x0018
        /*0054*/ 	.byte	0x00, 0xf4, 0x21, 0x00


	//----- nvinfo : EIATTR_KPARAM_INFO
	.align		4
.L_21:
        /*0058*/ 	.byte	0x04, 0x17
        /*005a*/ 	.short	(.L_23 - .L_22)
.L_22:
        /*005c*/ 	.word	0x00000000
        /*0060*/ 	.short	0x0002
        /*0062*/ 	.short	0x0010
        /*0064*/ 	.byte	0x00, 0xf4, 0x21, 0x00


	//----- nvinfo : EIATTR_KPARAM_INFO
	.align		4
.L_23:
        /*0068*/ 	.byte	0x04, 0x17
        /*006a*/ 	.short	(.L_25 - .L_24)
.L_24:
        /*006c*/ 	.word	0x00000000
        /*0070*/ 	.short	0x0001
        /*0072*/ 	.short	0x0008
        /*0074*/ 	.byte	0x00, 0xf4, 0x21, 0x00


	//----- nvinfo : EIATTR_KPARAM_INFO
	.align		4
.L_25:
        /*0078*/ 	.byte	0x04, 0x17
        /*007a*/ 	.short	(.L_27 - .L_26)
.L_26:
        /*007c*/ 	.word	0x00000000
        /*0080*/ 	.short	0x0000
        /*0082*/ 	.short	0x0000
        /*0084*/ 	.byte	0x00, 0xf4, 0x21, 0x00


	//----- nvinfo : EIATTR_SPARSE_MMA_MASK
	.align		4
.L_27:
        /*0088*/ 	.byte	0x03, 0x50
        /*008a*/ 	.short	0x0000


	//----- nvinfo : EIATTR_MAXREG_COUNT
	.align		4
        /*008c*/ 	.byte	0x03, 0x1b
        /*008e*/ 	.short	0x00ff


	//----- nvinfo : EIATTR_EXIT_INSTR_OFFSETS
	.align		4
        /*0090*/ 	.byte	0x04, 0x1c
        /*0092*/ 	.short	(.L_29 - .L_28)


	//   ....[0]....
.L_28:
        /*0094*/ 	.word	0x00000370


	//----- nvinfo : EIATTR_REQNTID
	.align		4
.L_29:
        /*0098*/ 	.byte	0x04, 0x10
        /*009a*/ 	.short	(.L_31 - .L_30)
.L_30:
        /*009c*/ 	.word	0x00000100
        /*00a0*/ 	.word	0x00000001
        /*00a4*/ 	.word	0x00000001


	//----- nvinfo : EIATTR_CBANK_PARAM_SIZE
	.align		4
.L_31:
        /*00a8*/ 	.byte	0x03, 0x19
        /*00aa*/ 	.short	0x003c


	//----- nvinfo : EIATTR_PARAM_CBANK
	.align		4
        /*00ac*/ 	.byte	0x04, 0x0a
        /*00ae*/ 	.short	(.L_33 - .L_32)
	.align		4
.L_32:
        /*00b0*/ 	.word	index@(.nv.constant0.triton_poi_fused__native_batch_norm_legit_no_training_convolution_29)
        /*00b4*/ 	.short	0x0210
        /*00b6*/ 	.short	0x003c


	//----- nvinfo : EIATTR_SW_WAR
	.align		4
.L_33:
        /*00b8*/ 	.byte	0x04, 0x36
        /*00ba*/ 	.short	(.L_35 - .L_34)
.L_34:
        /*00bc*/ 	.word	0x00000008
.L_35:


//--------------------- .nv.callgraph             --------------------------
	.section	.nv.callgraph,"",@"SHT_CUDA_CALLGRAPH"
	.align	4
	.sectionentsize	8
	.align		4
        /*0000*/ 	.word	0x00000000
	.align		4
        /*0004*/ 	.word	0xffffffff
	.align		4
        /*0008*/ 	.word	0x00000000
	.align		4
        /*000c*/ 	.word	0xfffffffe
	.align		4
        /*0010*/ 	.word	0x00000000
	.align		4
        /*0014*/ 	.word	0xfffffffd
	.align		4
        /*0018*/ 	.word	0x00000000
	.align		4
        /*001c*/ 	.word	0xfffffffc


//--------------------- .nv.constant4             --------------------------
	.section	.nv.constant4,"a",@progbits
	.align	8
	.align		8
.nv.constant4:
        /*0000*/ 	.dword	_$_str
	.align		8
        /*0008*/ 	.dword	_$_str_$_2


//--------------------- .text.triton_poi_fused__native_batch_norm_legit_no_training_convolution_29 --------------------------
	.section	.text.triton_poi_fused__native_batch_norm_legit_no_training_convolution_29,"ax",@progbits
	.align	128
        .global         triton_poi_fused__native_batch_norm_legit_no_training_convolution_29
        .type           triton_poi_fused__native_batch_norm_legit_no_training_convolution_29,@function
        .size           triton_poi_fused__native_batch_norm_legit_no_training_convolution_29,(.L_x_1 - triton_poi_fused__native_batch_norm_legit_no_training_convolution_29)
        .other          triton_poi_fused__native_batch_norm_legit_no_training_convolution_29,@"STO_CUDA_ENTRY STV_DEFAULT"
triton_poi_fused__native_batch_norm_legit_no_training_convolution_29:
.text.triton_poi_fused__native_batch_norm_legit_no_training_convolution_29:
[----:B------:R-:W-:Y:S01]  /*0000*/  LDC R1, c[0x0][0x28] ;  /* 0x00000a00ff017b82 */ /* 0x000fe20000000800 */
[----:B------:R-:W1:Y:S07]  /*0010*/  S2R R0, SR_TID.X ;  /* 0x0000000000007919 */ /* 0x000e6e0000002100 */
[----:B------:R-:W2:Y:S01]  /*0020*/  LDC.64 R14, c[0x0][0x228] ;  /* 0x00008a00ff0e7b82 */ /* 0x000ea20000000a00 */
[----:B------:R-:W-:Y:S01]  /*0030*/  ULDC.64 UR4, c[0x0][0x208] ;  /* 0x0000820000047ab9 */ /* 0x000fe20000000a00 */
[----:B------:R-:W3:Y:S06]  /*0040*/  S2R R5, SR_CTAID.X ;  /* 0x0000000000057919 */ /* 0x000eec0000002500 */
[----:B------:R-:W4:Y:S08]  /*0050*/  LDC.64 R10, c[0x0][0x218] ;  /* 0x00008600ff0a7b82 */ /* 0x000f300000000a00 */
[----:B------:R-:W5:Y:S08]  /*0060*/  LDC.64 R12, c[0x0][0x220] ;  /* 0x00008800ff0c7b82 */ /* 0x000f700000000a00 */
[----:B------:R-:W5:Y:S01]  /*0070*/  LDC.64 R16, c[0x0][0x230] ;  /* 0x00008c00ff107b82 */ /* 0x000f620000000a00 */
[----:B-1----:R-:W-:-:S02]  /*0080*/  SHF.L.U32 R0, R0, 0x1, RZ ;  /* 0x0000000100007819 */ /* 0x002fc400000006ff */
[----:B---3--:R-:W-:Y:S02]  /*0090*/  SHF.R.S32.HI R3, RZ, 0x16, R5 ;  /* 0x00000016ff037819 */ /* 0x008fe40000011405 */
[----:B------:R-:W-:Y:S02]  /*00a0*/  LOP3.LUT R0, R0, 0x1fe, RZ, 0xc0, !PT ;  /* 0x000001fe00007812 */ /* 0x000fe400078ec0ff */
[----:B------:R-:W-:Y:S02]  /*00b0*/  SGXT R3, R3, 0x1 ;  /* 0x000000010303781a */ /* 0x000fe40000000200 */
[----:B------:R-:W-:Y:S02]  /*00c0*/  LEA R0, R5, R0, 0x9 ;  /* 0x0000000005007211 */ /* 0x000fe400078e48ff */
[----:B------:R-:W1:Y:S02]  /*00d0*/  LDC.64 R4, c[0x0][0x238] ;  /* 0x00008e00ff047b82 */ /* 0x000e640000000a00 */
[----:B------:R-:W-:-:S04]  /*00e0*/  LEA.HI R3, R3, R0, RZ, 0xa ;  /* 0x0000000003037211 */ /* 0x000fc800078f50ff */
[----:B------:R-:W-:-:S04]  /*00f0*/  SHF.R.S32.HI R3, RZ, 0xa, R3 ;  /* 0x0000000aff037819 */ /* 0x000fc80000011403 */
[----:B------:R-:W-:-:S04]  /*0100*/  LEA.HI R2, R3, R3, RZ, 0x5 ;  /* 0x0000000303027211 */ /* 0x000fc800078f28ff */
[----:B------:R-:W-:-:S04]  /*0110*/  LOP3.LUT R2, R2, 0xffffffe0, RZ, 0xc0, !PT ;  /* 0xffffffe002027812 */ /* 0x000fc800078ec0ff */
[----:B------:R-:W-:Y:S02]  /*0120*/  IADD3 R19, R3, -R2, RZ ;  /* 0x8000000203137210 */ /* 0x000fe40007ffe0ff */
[----:B------:R-:W3:Y:S03]  /*0130*/  LDC.64 R2, c[0x0][0x210] ;  /* 0x00008400ff027b82 */ /* 0x000ee60000000a00 */
[----:B--2---:R-:W-:-:S05]  /*0140*/  IMAD.WIDE R14, R19, 0x4, R14 ;  /* 0x00000004130e7825 */ /* 0x004fca00078e020e */
[----:B------:R2:W2:Y:S01]  /*0150*/  LDG.E.EL R18, desc[UR4][R14.64] ;  /* 0x000000040e127981 */ /* 0x0004a2000c2e1900 */
[----:B----4-:R-:W-:-:S04]  /*0160*/  IMAD.WIDE R10, R19, 0x4, R10 ;  /* 0x00000004130a7825 */ /* 0x010fc800078e020a */
[----:B-----5:R-:W-:Y:S01]  /*0170*/  IMAD.WIDE R12, R19, 0x4, R12 ;  /* 0x00000004130c7825 */ /* 0x020fe200078e020c */
[----:B------:R4:W5:Y:S04]  /*0180*/  LDG.E.EL R8, desc[UR4][R10.64] ;  /* 0x000000040a087981 */ /* 0x000968000c2e1900 */
[----:B------:R-:W5:Y:S01]  /*0190*/  LDG.E.EL R9, desc[UR4][R12.64] ;  /* 0x000000040c097981 */ /* 0x000f62000c2e1900 */
[----:B---3--:R-:W-:-:S05]  /*01a0*/  IMAD.WIDE R2, R0, 0x4, R2 ;  /* 0x0000000400027825 */ /* 0x008fca00078e0202 */
[----:B------:R-:W5:Y:S01]  /*01b0*/  LDG.E.64 R6, desc[UR4][R2.64] ;  /* 0x0000000402067981 */ /* 0x000f62000c1e1b00 */
[----:B0-2---:R-:W-:-:S04]  /*01c0*/  IMAD.WIDE R14, R19, 0x4, R16 ;  /* 0x00000004130e7825 */ /* 0x005fc800078e0210 */
[----:B-1----:R-:W-:Y:S02]  /*01d0*/  IMAD.WIDE R16, R19, 0x4, R4 ;  /* 0x0000000413107825 */ /* 0x002fe400078e0204 */
[----:B------:R-:W2:Y:S01]  /*01e0*/  LDG.E.EL R14, desc[UR4][R14.64] ;  /* 0x000000040e0e7981 */ /* 0x000ea2000c2e1900 */
[----:B----4-:R-:W-:Y:S01]  /*01f0*/  HFMA2.MMA R10, -RZ, RZ, 1.625, 0 ;  /* 0x3e800000ff0a7435 */ /* 0x010fe200000001ff */
[----:B------:R-:W0:Y:S02]  /*0200*/  LDC.64 R4, c[0x0][0x240] ;  /* 0x00009000ff047b82 */ /* 0x000e240000000a00 */
[----:B------:R-:W2:Y:S01]  /*0210*/  LDG.E.EL R17, desc[UR4][R16.64] ;  /* 0x0000000410117981 */ /* 0x000ea2000c2e1900 */
[----:B0-----:R-:W-:-:S04]  /*0220*/  IMAD.WIDE R4, R0, 0x4, R4 ;  /* 0x0000000400047825 */ /* 0x001fc800078e0204 */
[----:B------:R-:W-:-:S04]  /*0230*/  FADD R18, R18, 9.9999997473787516356e-06 ;  /* 0x3727c5ac12127421 */ /* 0x000fc80000000000 */
[----:B------:R-:W0:Y:S02]  /*0240*/  MUFU.SQRT R19, R18 ;  /* 0x0000001200137308 */ /* 0x000e240000002000 */
[C---:B0-----:R-:W-:Y:S02]  /*0250*/  FSETP.GT.AND P0, PT, R19.reuse, 8.50705917302346158658e+37, PT ;  /* 0x7e8000001300780b */ /* 0x041fe40003f04000 */
[----:B------:R-:W-:-:S11]  /*0260*/  FSETP.GEU.AND P1, PT, R19, 1.175494350822287508e-38, PT ;  /* 0x008000001300780b */ /* 0x000fd60003f2e000 */
[----:B------:R-:W-:-:S04]  /*0270*/  @P0 FMUL R19, R19, 0.25 ;  /* 0x3e80000013130820 */ /* 0x000fc80000400000 */
[----:B------:R-:W-:-:S06]  /*0280*/  @!P1 FMUL R19, R19, 16777216 ;  /* 0x4b80000013139820 */ /* 0x000fcc0000400000 */
[----:B------:R-:W0:Y:S01]  /*0290*/  MUFU.RCP R19, R19 ;  /* 0x0000001300137308 */ /* 0x000e220000001000 */
[----:B------:R-:W-:Y:S01]  /*02a0*/  FSEL R10, R10, 1, P0 ;  /* 0x3f8000000a0a7808 */ /* 0x000fe20000000000 */
[--C-:B-----5:R-:W-:Y:S01]  /*02b0*/  FADD R6, R6, R8.reuse ;  /* 0x0000000806067221 */ /* 0x120fe20000000000 */
[----:B------:R-:W-:-:S03]  /*02c0*/  FADD R7, R7, R8 ;  /* 0x0000000807077221 */ /* 0x000fc60000000000 */
[----:B------:R-:W-:Y:S01]  /*02d0*/  @!P1 FMUL R10, R10, 16777216 ;  /* 0x4b8000000a0a9820 */ /* 0x000fe20000400000 */
[C---:B------:R-:W-:Y:S01]  /*02e0*/  FADD R8, -R9.reuse, R6 ;  /* 0x0000000609087221 */ /* 0x040fe20000000100 */
[----:B------:R-:W-:Y:S02]  /*02f0*/  FADD R9, -R9, R7 ;  /* 0x0000000709097221 */ /* 0x000fe40000000100 */
[----:B0-----:R-:W-:-:S04]  /*0300*/  FMUL R10, R19, R10 ;  /* 0x0000000a130a7220 */ /* 0x001fc80000400000 */
[-C--:B------:R-:W-:Y:S01]  /*0310*/  FMUL R8, R8, R10.reuse ;  /* 0x0000000a08087220 */ /* 0x080fe20000400000 */
[----:B------:R-:W-:-:S03]  /*0320*/  FMUL R10, R9, R10 ;  /* 0x0000000a090a7220 */ /* 0x000fc60000400000 */
[C-C-:B--2---:R-:W-:Y:S01]  /*0330*/  FFMA R8, R14.reuse, R8, R17.reuse ;  /* 0x000000080e087223 */ /* 0x144fe20000000011 */
[----:B------:R-:W-:Y:S01]  /*0340*/  FFMA R9, R14, R10, R17 ;  /* 0x0000000a0e097223 */ /* 0x000fe20000000011 */
[----:B------:R-:W-:Y:S04]  /*0350*/  STG.E.64 desc[UR4][R2.64], R6 ;  /* 0x0000000602007986 */ /* 0x000fe8000c101b04 */
[----:B------:R-:W-:Y:S01]  /*0360*/  STG.E.64 desc[UR4][R4.64], R8 ;  /* 0x0000000804007986 */ /* 0x000fe2000c101b04 */
[----:B------:R-:W-:Y:S05]  /*0370*/  EXIT ;  /* 0x000000000000794d */ /* 0x000fea0003800000 */
.L_x_0:
[----:B------:R-:W-:-:S00]  /*0380*/  BRA `(.L_x_0) ;  /* 0xfffffffc00fc7947 */ /* 0x000fc0000383ffff */
[----:B------:R-:W-:-:S00]  /*0390*/  NOP ;  /* 0x0000000000007918 */ /* 0x000fc00000000000 */
        /* <DEDUP_REMOVED lines=14> */
.L_x_1:


//--------------------- .nv.global.init           --------------------------
	.section	.nv.global.init,"aw",@progbits
.nv.global.init:
	.type		_$_str,@object
	.size		_$_str,(_$_str_$_2 - _$_str)
_$_str:
        /*0000*/ 	.byte	0x5f, 0x5f, 0x43, 0x55, 0x44, 0x41, 0x5f, 0x46, 0x54, 0x5a, 0x00
	.type		_$_str_$_2,@object
	.size		_$_str_$_2,(.L_1 - _$_str_$_2)
_$_str_$_2:
        /*000b*/ 	.byte	0x5f, 0x5f, 0x43, 0x55, 0x44, 0x41, 0x5f, 0x50, 0x52, 0x45, 0x43, 0x5f, 0x53, 0x51, 0x52, 0x54
        /*001b*/ 	.byte	0x00
.L_1:


//--------------------- .nv.constant0.triton_poi_fused__native_batch_norm_legit_no_training_convolution_29 --------------------------
	.section	.nv.constant0.triton_poi_fused__native_batch_norm_legit_no_training_convolution_29,"a",@progbits
	.sectionflags	@""
	.align	4
.nv.constant0.triton_poi_fused__native_batch_norm_legit_no_training_convolution_29:
	.zero		588
